//
// Generated by NVIDIA NVVM Compiler
//
// Compiler Build ID: CL-36424714
// Cuda compilation tools, release 13.0, V13.0.88
// Based on NVVM 20.0.0
//

.version 9.0
.target sm_100
.address_size 64

	// .globl	_Z3addPiS_S_
.extern .func  (.param .b32 func_retval0) vprintf
(
	.param .b64 vprintf_param_0,
	.param .b64 vprintf_param_1
)
;
.global .align 1 .b8 $str[17] = {69, 120, 101, 99, 117, 116, 105, 110, 103, 32, 111, 110, 32, 37, 100, 10};

.visible .entry _Z3addPiS_S_(
	.param .u64 .ptr .align 1 _Z3addPiS_S__param_0,
	.param .u64 .ptr .align 1 _Z3addPiS_S__param_1,
	.param .u64 .ptr .align 1 _Z3addPiS_S__param_2
)
{
	.local .align 8 .b8 	__local_depot0[8];
	.reg .b64 	%SP;
	.reg .b64 	%SPL;
	.reg .pred 	%p<2>;
	.reg .b32 	%r<7>;
	.reg .b64 	%rd<15>;

	mov.u64 	%SPL, __local_depot0;
	cvta.local.u64 	%SP, %SPL;
	ld.param.u64 	%rd1, [_Z3addPiS_S__param_0];
	ld.param.u64 	%rd2, [_Z3addPiS_S__param_1];
	ld.param.u64 	%rd3, [_Z3addPiS_S__param_2];
	add.u64 	%rd4, %SP, 0;
	add.u64 	%rd5, %SPL, 0;
	mov.u32 	%r1, %ctaid.x;
	st.local.u32 	[%rd5], %r1;
	mov.u64 	%rd6, $str;
	cvta.global.u64 	%rd7, %rd6;
	{ // callseq 0, 0
	.param .b64 param0;
	st.param.b64 	[param0], %rd7;
	.param .b64 param1;
	st.param.b64 	[param1], %rd4;
	.param .b32 retval0;
	call.uni (retval0), 
	vprintf, 
	(
	param0, 
	param1
	);
	ld.param.b32 	%r2, [retval0];
	} // callseq 0
	setp.gt.u32 	%p1, %r1, 9;
	@%p1 bra 	$L__BB0_2;
	cvta.to.global.u64 	%rd8, %rd1;
	cvta.to.global.u64 	%rd9, %rd2;
	cvta.to.global.u64 	%rd10, %rd3;
	mul.wide.u32 	%rd11, %r1, 4;
	add.s64 	%rd12, %rd8, %rd11;
	ld.global.u32 	%r4, [%rd12];
	add.s64 	%rd13, %rd9, %rd11;
	ld.global.u32 	%r5, [%rd13];
	add.s32 	%r6, %r5, %r4;
	add.s64 	%rd14, %rd10, %rd11;
	st.global.u32 	[%rd14], %r6;
$L__BB0_2:
	ret;

}


// ===== COMPILED SASS (sm_100) =====

	.target	sm_100

	.elftype	@"ET_EXEC"


//--------------------- .note.nv.tkinfo           --------------------------
	.section	.note.nv.tkinfo,"",@"SHT_NOTE"
	.sectionflags	@"SHF_NOTE_NV_TKINFO"
	.tkinfo
        /*0018*/ 	.word	0x00000002
        /*0030*/ 	.string	""
        /*0030*/ 	.string	"ptxas"
        /*0030*/ 	.string	"Cuda compilation tools, release 13.0, V13.0.88"
        /*0030*/ 	.string	"Build cuda_13.0.r13.0/compiler.36424714_0"
        /*0030*/ 	.string	"-arch sm_100 -m 64 "



//--------------------- .note.nv.cuinfo           --------------------------
	.section	.note.nv.cuinfo,"",@"SHT_NOTE"
	.sectionflags	@"SHF_NOTE_NV_CUINFO"
        /*0018*/ 	.short	0x0002
        /*001a*/ 	.short	0x0064
        /*001c*/ 	.short	0x0082
	.zero		2


//--------------------- .nv.info                  --------------------------
	.section	.nv.info,"",@"SHT_CUDA_INFO"
	.align	4


	//----- nvinfo : EIATTR_REGCOUNT
	.align		4
        /*0000*/ 	.byte	0x04, 0x2f
        /*0002*/ 	.short	(.L_2 - .L_1)
	.align		4
.L_1:
        /*0004*/ 	.word	index@(_Z3addPiS_S_)
        /*0008*/ 	.word	0x00000018


	//----- nvinfo : EIATTR_FRAME_SIZE
	.align		4
.L_2:
        /*000c*/ 	.byte	0x04, 0x11
        /*000e*/ 	.short	(.L_4 - .L_3)
	.align		4
.L_3:
        /*0010*/ 	.word	index@(_Z3addPiS_S_)
        /*0014*/ 	.word	0x00000008


	//----- nvinfo : EIATTR_MIN_STACK_SIZE
	.align		4
.L_4:
        /*0018*/ 	.byte	0x04, 0x12
        /*001a*/ 	.short	(.L_6 - .L_5)
	.align		4
.L_5:
        /*001c*/ 	.word	index@(_Z3addPiS_S_)
        /*0020*/ 	.word	0x00000008
.L_6:


//--------------------- .nv.compat                --------------------------
	.section	.nv.compat,"",@"SHT_CUDA_COMPAT_INFO"
	.align	4
        /*0000*/ 	.byte	0x02, 0x09, 0x00, 0x00, 0x02, 0x02, 0x01, 0x00, 0x02, 0x05, 0x05, 0x00, 0x03, 0x07, 0x01, 0x01
        /*0010*/ 	.byte	0x02, 0x03, 0x00, 0x00, 0x02, 0x06, 0x01, 0x00, 0x04, 0x0b, 0x08, 0x00, 0x09, 0x00, 0x00, 0x00
        /*0020*/ 	.byte	0x00, 0x00, 0x00, 0x00


//--------------------- .nv.info._Z3addPiS_S_     --------------------------
	.section	.nv.info._Z3addPiS_S_,"",@"SHT_CUDA_INFO"
	.sectionflags	@""
	.align	4


	//----- nvinfo : EIATTR_CUDA_API_VERSION
	.align		4
        /*0000*/ 	.byte	0x04, 0x37
        /*0002*/ 	.short	(.L_8 - .L_7)
.L_7:
        /*0004*/ 	.word	0x00000082


	//----- nvinfo : EIATTR_KPARAM_INFO
	.align		4
.L_8:
        /*0008*/ 	.byte	0x04, 0x17
        /*000a*/ 	.short	(.L_10 - .L_9)
.L_9:
        /*000c*/ 	.word	0x00000000
        /*0010*/ 	.short	0x0002
        /*0012*/ 	.short	0x0010
        /*0014*/ 	.byte	0x00, 0xf5, 0x21, 0x00


	//----- nvinfo : EIATTR_KPARAM_INFO
	.align		4
.L_10:
        /*0018*/ 	.byte	0x04, 0x17
        /*001a*/ 	.short	(.L_12 - .L_11)
.L_11:
        /*001c*/ 	.word	0x00000000
        /*0020*/ 	.short	0x0001
        /*0022*/ 	.short	0x0008
        /*0024*/ 	.byte	0x00, 0xf5, 0x21, 0x00


	//----- nvinfo : EIATTR_KPARAM_INFO
	.align		4
.L_12:
        /*0028*/ 	.byte	0x04, 0x17
        /*002a*/ 	.short	(.L_14 - .L_13)
.L_13:
        /*002c*/ 	.word	0x00000000
        /*0030*/ 	.short	0x0000
        /*0032*/ 	.short	0x0000
        /*0034*/ 	.byte	0x00, 0xf5, 0x21, 0x00


	//----- nvinfo : EIATTR_SPARSE_MMA_MASK
	.align		4
.L_14:
        /*0038*/ 	.byte	0x03, 0x50
        /*003a*/ 	.short	0x0000


	//----- nvinfo : EIATTR_MAXREG_COUNT
	.align		4
        /*003c*/ 	.byte	0x03, 0x1b
        /*003e*/ 	.short	0x00ff


	//----- nvinfo : EIATTR_EXTERNS
	.align		4
        /*0040*/ 	.byte	0x04, 0x0f
        /*0042*/ 	.short	(.L_16 - .L_15)


	//   ....[0]....
	.align		4
.L_15:
        /*0044*/ 	.word	index@(vprintf)


	//----- nvinfo : EIATTR_MERCURY_ISA_VERSION
	.align		4
.L_16:
        /*0048*/ 	.byte	0x03, 0x5f
        /*004a*/ 	.short	0x0101


	//----- nvinfo : EIATTR_VRC_CTA_INIT_COUNT
	.align		4
        /*004c*/ 	.byte	0x02, 0x4a
	.zero		1
	.zero		1


	//----- nvinfo : EIATTR_SYSCALL_OFFSETS
	.align		4
        /*0050*/ 	.byte	0x04, 0x46
        /*0052*/ 	.short	(.L_18 - .L_17)


	//   ....[0]....
.L_17:
        /*0054*/ 	.word	0x000000e0


	//----- nvinfo : EIATTR_EXIT_INSTR_OFFSETS
	.align		4
.L_18:
        /*0058*/ 	.byte	0x04, 0x1c
        /*005a*/ 	.short	(.L_20 - .L_19)


	//   ....[0]....
.L_19:
        /*005c*/ 	.word	0x00000100


	//   ....[1]....
        /*0060*/ 	.word	0x000001c0


	//----- nvinfo : EIATTR_CBANK_PARAM_SIZE
	.align		4
.L_20:
        /*0064*/ 	.byte	0x03, 0x19
        /*0066*/ 	.short	0x0018


	//----- nvinfo : EIATTR_PARAM_CBANK
	.align		4
        /*0068*/ 	.byte	0x04, 0x0a
        /*006a*/ 	.short	(.L_22 - .L_21)
	.align		4
.L_21:
        /*006c*/ 	.word	index@(.nv.constant0._Z3addPiS_S_)
        /*0070*/ 	.short	0x0380
        /*0072*/ 	.short	0x0018


	//----- nvinfo : EIATTR_SW_WAR
	.align		4
.L_22:
        /*0074*/ 	.byte	0x04, 0x36
        /*0076*/ 	.short	(.L_24 - .L_23)
.L_23:
        /*0078*/ 	.word	0x00000008
.L_24:


//--------------------- .nv.callgraph             --------------------------
	.section	.nv.callgraph,"",@"SHT_CUDA_CALLGRAPH"
	.align	4
	.sectionentsize	8
	.align		4
        /*0000*/ 	.word	0x00000000
	.align		4
        /*0004*/ 	.word	0xffffffff
	.align		4
        /*0008*/ 	.word	index@(_Z3addPiS_S_)
	.align		4
        /*000c*/ 	.word	index@(vprintf)
	.align		4
        /*0010*/ 	.word	0x00000000
	.align		4
        /*0014*/ 	.word	0xfffffffe
	.align		4
        /*0018*/ 	.word	0x00000000
	.align		4
        /*001c*/ 	.word	0xfffffffd
	.align		4
        /*0020*/ 	.word	0x00000000
	.align		4
        /*0024*/ 	.word	0xfffffffc


//--------------------- .nv.constant4             --------------------------
	.section	.nv.constant4,"a",@progbits
	.align	8
	.align		8
.nv.constant4:
        /*0000*/ 	.dword	vprintf
	.align		8
        /*0008*/ 	.dword	$str


//--------------------- .text._Z3addPiS_S_        --------------------------
	.section	.text._Z3addPiS_S_,"ax",@progbits
	.align	128
        .global         _Z3addPiS_S_
        .type           _Z3addPiS_S_,@function
        .size           _Z3addPiS_S_,(.L_x_2 - _Z3addPiS_S_)
        .other          _Z3addPiS_S_,@"STO_CUDA_ENTRY STV_DEFAULT"
_Z3addPiS_S_:
.text._Z3addPiS_S_:
[----:B------:R-:W0:Y:S01]  /*0000*/  LDC R1, c[0x0][0x37c] ;  /* 0x0000df00ff017b82 */ /* 0x000e220000000800 */
[----:B------:R-:W1:Y:S01]  /*0010*/  S2R R2, SR_CTAID.X ;  /* 0x0000000000027919 */ /* 0x000e620000002500 */
[----:B0-----:R-:W-:Y:S01]  /*0020*/  VIADD R1, R1, 0xfffffff8 ;  /* 0xfffffff801017836 */ /* 0x001fe20000000000 */
[----:B------:R-:W-:Y:S01]  /*0030*/  MOV R0, 0x0 ;  /* 0x0000000000007802 */ /* 0x000fe20000000f00 */
[----:B------:R-:W0:Y:S04]  /*0040*/  LDCU UR4, c[0x0][0x2f8] ;  /* 0x00005f00ff0477ac */ /* 0x000e280008000800 */
[----:B------:R2:W3:Y:S01]  /*0050*/  LDC.64 R8, c[0x4][R0] ;  /* 0x0100000000087b82 */ /* 0x0004e20000000a00 */
[----:B------:R-:W4:Y:S01]  /*0060*/  LDCU.64 UR6, c[0x4][0x8] ;  /* 0x01000100ff0677ac */ /* 0x000f220008000a00 */
[----:B------:R-:W5:Y:S01]  /*0070*/  LDCU UR5, c[0x0][0x2fc] ;  /* 0x00005f80ff0577ac */ /* 0x000f620008000800 */
[----:B0-----:R-:W-:-:S02]  /*0080*/  IADD3 R6, P0, PT, R1, UR4, RZ ;  /* 0x0000000401067c10 */ /* 0x001fc4000ff1e0ff */
[----:B----4-:R-:W-:Y:S01]  /*0090*/  MOV R4, UR6 ;  /* 0x0000000600047c02 */ /* 0x010fe20008000f00 */
[----:B------:R-:W-:Y:S01]  /*00a0*/  IMAD.U32 R5, RZ, RZ, UR7 ;  /* 0x00000007ff057e24 */ /* 0x000fe2000f8e00ff */
[----:B-----5:R-:W-:Y:S01]  /*00b0*/  IADD3.X R7, PT, PT, RZ, UR5, RZ, P0, !PT ;  /* 0x00000005ff077c10 */ /* 0x020fe200087fe4ff */
[----:B-1----:R2:W-:Y:S08]  /*00c0*/  STL [R1], R2 ;  /* 0x0000000201007387 */ /* 0x0025f00000100800 */
[----:B------:R-:W-:-:S07]  /*00d0*/  LEPC R20, `(.L_x_0) ;  /* 0x000000001014794e */ /* 0x000fce0000000000 */
[----:B--23--:R-:W-:Y:S05]  /*00e0*/  CALL.ABS.NOINC R8 ;  /* 0x0000000008007343 */ /* 0x00cfea0003c00000 */
.L_x_0:
[----:B------:R-:W-:-:S13]  /*00f0*/  ISETP.GT.U32.AND P0, PT, R2, 0x9, PT ;  /* 0x000000090200780c */ /* 0x000fda0003f04070 */
[----:B------:R-:W-:Y:S05]  /*0100*/  @P0 EXIT ;  /* 0x000000000000094d */ /* 0x000fea0003800000 */
[----:B------:R-:W0:Y:S01]  /*0110*/  LDC.64 R4, c[0x0][0x380] ;  /* 0x0000e000ff047b82 */ /* 0x000e220000000a00 */
[----:B------:R-:W1:Y:S07]  /*0120*/  LDCU.64 UR4, c[0x0][0x358] ;  /* 0x00006b00ff0477ac */ /* 0x000e6e0008000a00 */
[----:B------:R-:W2:Y:S08]  /*0130*/  LDC.64 R6, c[0x0][0x388] ;  /* 0x0000e200ff067b82 */ /* 0x000eb00000000a00 */
[----:B------:R-:W3:Y:S01]  /*0140*/  LDC.64 R8, c[0x0][0x390] ;  /* 0x0000e400ff087b82 */ /* 0x000ee20000000a00 */
[----:B0-----:R-:W-:-:S06]  /*0150*/  IMAD.WIDE.U32 R4, R2, 0x4, R4 ;  /* 0x0000000402047825 */ /* 0x001fcc00078e0004 */
[----:B-1----:R-:W4:Y:S01]  /*0160*/  LDG.E R4, desc[UR4][R4.64] ;  /* 0x0000000404047981 */ /* 0x002f22000c1e1900 */
[----:B--2---:R-:W-:-:S06]  /*0170*/  IMAD.WIDE.U32 R6, R2, 0x4, R6 ;  /* 0x0000000402067825 */ /* 0x004fcc00078e0006 */
[----:B------:R-:W4:Y:S01]  /*0180*/  LDG.E R7, desc[UR4][R6.64] ;  /* 0x0000000406077981 */ /* 0x000f22000c1e1900 */
[----:B---3--:R-:W-:-:S04]  /*0190*/  IMAD.WIDE.U32 R2, R2, 0x4, R8 ;  /* 0x0000000402027825 */ /* 0x008fc800078e0008 */
[----:B----4-:R-:W-:-:S05]  /*01a0*/  IMAD.IADD R9, R4, 0x1, R7 ;  /* 0x0000000104097824 */ /* 0x010fca00078e0207 */
[----:B------:R-:W-:Y:S01]  /*01b0*/  STG.E desc[UR4][R2.64], R9 ;  /* 0x0000000902007986 */ /* 0x000fe2000c101904 */
[----:B------:R-:W-:Y:S05]  /*01c0*/  EXIT ;  /* 0x000000000000794d */ /* 0x000fea0003800000 */
.L_x_1:
[----:B------:R-:W-:-:S00]  /*01d0*/  BRA `(.L_x_1) ;  /* 0xfffffffc00fc7947 */ /* 0x000fc0000383ffff */
[----:B------:R-:W-:-:S00]  /*01e0*/  NOP ;  /* 0x0000000000007918 */ /* 0x000fc00000000000 */
        /* <DEDUP_REMOVED lines=9> */
.L_x_2:


//--------------------- .nv.global.init           --------------------------
	.section	.nv.global.init,"aw",@progbits
.nv.global.init:
	.type		$str,@object
	.size		$str,(.L_0 - $str)
$str:
        /*0000*/ 	.byte	0x45, 0x78, 0x65, 0x63, 0x75, 0x74, 0x69, 0x6e, 0x67, 0x20, 0x6f, 0x6e, 0x20, 0x25, 0x64, 0x0a
        /*0010*/ 	.byte	0x00
.L_0:


//--------------------- .nv.shared.reserved.0     --------------------------
	.section	.nv.shared.reserved.0,"aw",@nobits
	.weak		__nv_reservedSMEM_offset_0_alias
	.size		__nv_reservedSMEM_offset_0_alias, 0, 64
	.other		__nv_reservedSMEM_offset_0_alias,@"STO_CUDA_RESERVED_SHARED STV_DEFAULT"
__nv_reservedSMEM_offset_0_alias:
	.zero		0
	.zero		64


//--------------------- .nv.constant0._Z3addPiS_S_ --------------------------
	.section	.nv.constant0._Z3addPiS_S_,"a",@progbits
	.sectionflags	@""
	.align	4
.nv.constant0._Z3addPiS_S_:
	.zero		920


//--------------------- SYMBOLS --------------------------

	.type		.nv.reservedSmem.offset0,@object
	.size		.nv.reservedSmem.offset0,0x4
	.type		vprintf,@function
